	.headerflags	@"EF_CUDA_TEXMODE_UNIFIED EF_CUDA_64BIT_ADDRESS EF_CUDA_ACCELERATORS EF_CUDA_SM90 EF_CUDA_VIRTUAL_SM(EF_CUDA_SM90)"
	.elftype	@"ET_EXEC"


//--------------------- .nv.info                  --------------------------
	.section	.nv.info,"",@"SHT_CUDA_INFO"
	.align	4


	//----- nvinfo : EIATTR_REGCOUNT
	.align		4
        /*0000*/ 	.byte	0x04, 0x2f
        /*0002*/ 	.short	(.L_3 - .L_2)
	.align		4
.L_2:
        /*0004*/ 	.word	index@(triton_poi_fused__native_batch_norm_legit_no_training_relu_16)
        /*0008*/ 	.word	0x00000014


	//----- nvinfo : EIATTR_MIN_STACK_SIZE
	.align		4
.L_3:
        /*000c*/ 	.byte	0x04, 0x12
        /*000e*/ 	.short	(.L_5 - .L_4)
	.align		4
.L_4:
        /*0010*/ 	.word	index@(triton_poi_fused__native_batch_norm_legit_no_training_relu_16)
        /*0014*/ 	.word	0x00000000


	//----- nvinfo : EIATTR_FRAME_SIZE
	.align		4
.L_5:
        /*0018*/ 	.byte	0x04, 0x11
        /*001a*/ 	.short	(.L_7 - .L_6)
	.align		4
.L_6:
        /*001c*/ 	.word	index@(triton_poi_fused__native_batch_norm_legit_no_training_relu_16)
        /*0020*/ 	.word	0x00000000


	//----- nvinfo : EIATTR_MIN_STACK_SIZE
	.align		4
.L_7:
        /*0024*/ 	.byte	0x04, 0x12
        /*0026*/ 	.short	(.L_9 - .L_8)
	.align		4
.L_8:
        /*0028*/ 	.word	index@(triton_poi_fused__native_batch_norm_legit_no_training_relu_16)
        /*002c*/ 	.word	0x00000000
.L_9:


//--------------------- .nv.info.triton_poi_fused__native_batch_norm_legit_no_training_relu_16 --------------------------
	.section	.nv.info.triton_poi_fused__native_batch_norm_legit_no_training_relu_16,"",@"SHT_CUDA_INFO"
	.sectionflags	@""
	.align	4


	//----- nvinfo : EIATTR_CUDA_API_VERSION
	.align		4
        /*0000*/ 	.byte	0x04, 0x37
        /*0002*/ 	.short	(.L_11 - .L_10)
.L_10:
        /*0004*/ 	.word	0x0000007c


	//----- nvinfo : EIATTR_KPARAM_INFO
	.align		4
.L_11:
        /*0008*/ 	.byte	0x04, 0x17
        /*000a*/ 	.short	(.L_13 - .L_12)
.L_12:
        /*000c*/ 	.word	0x00000000
        /*0010*/ 	.short	0x0006
        /*0012*/ 	.short	0x0030
        /*0014*/ 	.byte	0x00, 0xf0, 0x11, 0x00


	//----- nvinfo : EIATTR_KPARAM_INFO
	.align		4
.L_13:
        /*0018*/ 	.byte	0x04, 0x17
        /*001a*/ 	.short	(.L_15 - .L_14)
.L_14:
        /*001c*/ 	.word	0x00000000
        /*0020*/ 	.short	0x0005
        /*0022*/ 	.short	0x0028
        /*0024*/ 	.byte	0x00, 0xf4, 0x21, 0x00


	//----- nvinfo : EIATTR_KPARAM_INFO
	.align		4
.L_15:
        /*0028*/ 	.byte	0x04, 0x17
        /*002a*/ 	.short	(.L_17 - .L_16)
.L_16:
        /*002c*/ 	.word	0x00000000
        /*0030*/ 	.short	0x0004
        /*0032*/ 	.short	0x0020
        /*0034*/ 	.byte	0x00, 0xf4, 0x21, 0x00


	//----- nvinfo : EIATTR_KPARAM_INFO
	.align		4
.L_17:
        /*0038*/ 	.byte	0x04, 0x17
        /*003a*/ 	.short	(.L_19 - .L_18)
.L_18:
        /*003c*/ 	.word	0x00000000
        /*0040*/ 	.short	0x0003
        /*0042*/ 	.short	0x0018
        /*0044*/ 	.byte	0x00, 0xf4, 0x21, 0x00


	//----- nvinfo : EIATTR_KPARAM_INFO
	.align		4
.L_19:
        /*0048*/ 	.byte	0x04, 0x17
        /*004a*/ 	.short	(.L_21 - .L_20)
.L_20:
        /*004c*/ 	.word	0x00000000
        /*0050*/ 	.short	0x0002
        /*0052*/ 	.short	0x0010
        /*0054*/ 	.byte	0x00, 0xf4, 0x21, 0x00


	//----- nvinfo : EIATTR_KPARAM_INFO
	.align		4
.L_21:
        /*0058*/ 	.byte	0x04, 0x17
        /*005a*/ 	.short	(.L_23 - .L_22)
.L_22:
        /*005c*/ 	.word	0x00000000
        /*0060*/ 	.short	0x0001
        /*0062*/ 	.short	0x0008
        /*0064*/ 	.byte	0x00, 0xf4, 0x21, 0x00


	//----- nvinfo : EIATTR_KPARAM_INFO
	.align		4
.L_23:
        /*0068*/ 	.byte	0x04, 0x17
        /*006a*/ 	.short	(.L_25 - .L_24)
.L_24:
        /*006c*/ 	.word	0x00000000
        /*0070*/ 	.short	0x0000
        /*0072*/ 	.short	0x0000
        /*0074*/ 	.byte	0x00, 0xf4, 0x21, 0x00


	//----- nvinfo : EIATTR_SPARSE_MMA_MASK
	.align		4
.L_25:
        /*0078*/ 	.byte	0x03, 0x50
        /*007a*/ 	.short	0x0000


	//----- nvinfo : EIATTR_MAXREG_COUNT
	.align		4
        /*007c*/ 	.byte	0x03, 0x1b
        /*007e*/ 	.short	0x00ff


	//----- nvinfo : EIATTR_EXIT_INSTR_OFFSETS
	.align		4
        /*0080*/ 	.byte	0x04, 0x1c
        /*0082*/ 	.short	(.L_27 - .L_26)


	//   ....[0]....
.L_26:
        /*0084*/ 	.word	0x000003d0


	//----- nvinfo : EIATTR_REQNTID
	.align		4
.L_27:
        /*0088*/ 	.byte	0x04, 0x10
        /*008a*/ 	.short	(.L_29 - .L_28)
.L_28:
        /*008c*/ 	.word	0x00000100
        /*0090*/ 	.word	0x00000001
        /*0094*/ 	.word	0x00000001


	//----- nvinfo : EIATTR_CBANK_PARAM_SIZE
	.align		4
.L_29:
        /*0098*/ 	.byte	0x03, 0x19
        /*009a*/ 	.short	0x0034


	//----- nvinfo : EIATTR_PARAM_CBANK
	.align		4
        /*009c*/ 	.byte	0x04, 0x0a
        /*009e*/ 	.short	(.L_31 - .L_30)
	.align		4
.L_30:
        /*00a0*/ 	.word	index@(.nv.constant0.triton_poi_fused__native_batch_norm_legit_no_training_relu_16)
        /*00a4*/ 	.short	0x0210
        /*00a6*/ 	.short	0x0034


	//----- nvinfo : EIATTR_SW_WAR
	.align		4
.L_31:
        /*00a8*/ 	.byte	0x04, 0x36
        /*00aa*/ 	.short	(.L_33 - .L_32)
.L_32:
        /*00ac*/ 	.word	0x00000008
.L_33:


//--------------------- .nv.callgraph             --------------------------
	.section	.nv.callgraph,"",@"SHT_CUDA_CALLGRAPH"
	.align	4
	.sectionentsize	8
	.align		4
        /*0000*/ 	.word	0x00000000
	.align		4
        /*0004*/ 	.word	0xffffffff
	.align		4
        /*0008*/ 	.word	0x00000000
	.align		4
        /*000c*/ 	.word	0xfffffffe
	.align		4
        /*0010*/ 	.word	0x00000000
	.align		4
        /*0014*/ 	.word	0xfffffffd
	.align		4
        /*0018*/ 	.word	0x00000000
	.align		4
        /*001c*/ 	.word	0xfffffffc


//--------------------- .nv.constant4             --------------------------
	.section	.nv.constant4,"a",@progbits
	.align	8
	.align		8
.nv.constant4:
        /*0000*/ 	.dword	_$_str
	.align		8
        /*0008*/ 	.dword	_$_str_$_2


//--------------------- .text.triton_poi_fused__native_batch_norm_legit_no_training_relu_16 --------------------------
	.section	.text.triton_poi_fused__native_batch_norm_legit_no_training_relu_16,"ax",@progbits
	.align	128
        .global         triton_poi_fused__native_batch_norm_legit_no_training_relu_16
        .type           triton_poi_fused__native_batch_norm_legit_no_training_relu_16,@function
        .size           triton_poi_fused__native_batch_norm_legit_no_training_relu_16,(.L_x_1 - triton_poi_fused__native_batch_norm_legit_no_training_relu_16)
        .other          triton_poi_fused__native_batch_norm_legit_no_training_relu_16,@"STO_CUDA_ENTRY STV_DEFAULT"
triton_poi_fused__native_batch_norm_legit_no_training_relu_16:
.text.triton_poi_fused__native_batch_norm_legit_no_training_relu_16:
[----:B------:R-:W-:Y:S01]  /*0000*/  LDC R1, c[0x0][0x28] ;  /* 0x00000a00ff017b82 */ /* 0x000fe20000000800 */
[----:B------:R-:W1:Y:S01]  /*0010*/  S2R R0, SR_TID.X ;  /* 0x0000000000007919 */ /* 0x000e620000002100 */
[----:B------:R-:W-:-:S06]  /*0020*/  HFMA2.MMA R2, -RZ, RZ, 0, 0 ;  /* 0x00000000ff027435 */ /* 0x000fcc00000001ff */
[----:B------:R-:W2:Y:S01]  /*0030*/  LDC.64 R4, c[0x0][0x220] ;  /* 0x00008800ff047b82 */ /* 0x000ea20000000a00 */
[----:B------:R-:W-:Y:S01]  /*0040*/  ULDC.64 UR4, c[0x0][0x208] ;  /* 0x0000820000047ab9 */ /* 0x000fe20000000a00 */
[----:B------:R-:W3:Y:S06]  /*0050*/  S2R R3, SR_CTAID.X ;  /* 0x0000000000037919 */ /* 0x000eec0000002500 */
[----:B------:R-:W4:Y:S08]  /*0060*/  LDC.64 R8, c[0x0][0x218] ;  /* 0x00008600ff087b82 */ /* 0x000f300000000a00 */
[----:B------:R-:W5:Y:S08]  /*0070*/  LDC.64 R10, c[0x0][0x228] ;  /* 0x00008a00ff0a7b82 */ /* 0x000f700000000a00 */
[----:B------:R-:W5:Y:S01]  /*0080*/  LDC.64 R12, c[0x0][0x230] ;  /* 0x00008c00ff0c7b82 */ /* 0x000f620000000a00 */
[----:B-1----:R-:W-:-:S04]  /*0090*/  SHF.L.U32 R0, R0, 0x1, RZ ;  /* 0x0000000100007819 */ /* 0x002fc800000006ff */
[----:B------:R-:W-:-:S04]  /*00a0*/  LOP3.LUT R0, R0, 0x1fe, RZ, 0xc0, !PT ;  /* 0x000001fe00007812 */ /* 0x000fc800078ec0ff */
[----:B---3--:R-:W-:-:S05]  /*00b0*/  LEA R3, R3, R0, 0x9 ;  /* 0x0000000003037211 */ /* 0x008fca00078e48ff */
[----:B------:R-:W-:-:S05]  /*00c0*/  IMAD.HI R0, R3, -0x77777777, R2 ;  /* 0x8888888903007827 */ /* 0x000fca00078e0202 */
[----:B------:R-:W-:-:S04]  /*00d0*/  SHF.R.U32.HI R7, RZ, 0x1f, R0 ;  /* 0x0000001fff077819 */ /* 0x000fc80000011600 */
[----:B------:R-:W-:-:S05]  /*00e0*/  LEA.HI.SX32 R7, R0, R7, 0x16 ;  /* 0x0000000700077211 */ /* 0x000fca00078fb2ff */
[----:B------:R-:W-:Y:S02]  /*00f0*/  IMAD R15, R7, -0x780, R3 ;  /* 0xfffff880070f7824 */ /* 0x000fe400078e0203 */
[----:B------:R-:W1:Y:S02]  /*0100*/  LDC.64 R6, c[0x0][0x210] ;  /* 0x00008400ff067b82 */ /* 0x000e640000000a00 */
[----:B--2---:R-:W-:-:S06]  /*0110*/  IMAD.WIDE R4, R15, 0x4, R4 ;  /* 0x000000040f047825 */ /* 0x004fcc00078e0204 */
[----:B------:R-:W2:Y:S01]  /*0120*/  LDG.E.EL.64 R4, desc[UR4][R4.64] ;  /* 0x0000000404047981 */ /* 0x000ea2000c2e1b00 */
[----:B----4-:R-:W-:-:S04]  /*0130*/  IMAD.WIDE R8, R15, 0x4, R8 ;  /* 0x000000040f087825 */ /* 0x010fc800078e0208 */
[C---:B-----5:R-:W-:Y:S02]  /*0140*/  IMAD.WIDE R10, R15.reuse, 0x4, R10 ;  /* 0x000000040f0a7825 */ /* 0x060fe400078e020a */
[----:B------:R-:W3:Y:S02]  /*0150*/  LDG.E.EL.64 R8, desc[UR4][R8.64] ;  /* 0x0000000408087981 */ /* 0x000ee4000c2e1b00 */
[----:B0-----:R-:W-:Y:S02]  /*0160*/  IMAD.WIDE R12, R15, 0x4, R12 ;  /* 0x000000040f0c7825 */ /* 0x001fe400078e020c */
[----:B------:R-:W4:Y:S04]  /*0170*/  LDG.E.EL.64 R10, desc[UR4][R10.64] ;  /* 0x000000040a0a7981 */ /* 0x000f28000c2e1b00 */
[----:B------:R-:W4:Y:S01]  /*0180*/  LDG.E.EL.64 R12, desc[UR4][R12.64] ;  /* 0x000000040c0c7981 */ /* 0x000f22000c2e1b00 */
[----:B-1----:R-:W-:-:S06]  /*0190*/  IMAD.WIDE R6, R3, 0x4, R6 ;  /* 0x0000000403067825 */ /* 0x002fcc00078e0206 */
[----:B------:R-:W3:Y:S01]  /*01a0*/  LDG.E.64 R6, desc[UR4][R6.64] ;  /* 0x0000000406067981 */ /* 0x000ee2000c1e1b00 */
[----:B------:R-:W-:Y:S01]  /*01b0*/  MOV R17, 0x3e800000 ;  /* 0x3e80000000117802 */ /* 0x000fe20000000f00 */
[----:B--2---:R-:W-:Y:S01]  /*01c0*/  FADD R4, R4, 9.9999997473787516356e-06 ;  /* 0x3727c5ac04047421 */ /* 0x004fe20000000000 */
[----:B------:R-:W-:-:S03]  /*01d0*/  FADD R5, R5, 9.9999997473787516356e-06 ;  /* 0x3727c5ac05057421 */ /* 0x000fc60000000000 */
[----:B------:R-:W0:Y:S08]  /*01e0*/  MUFU.SQRT R0, R4 ;  /* 0x0000000400007308 */ /* 0x000e300000002000 */
[----:B------:R1:W2:Y:S01]  /*01f0*/  MUFU.SQRT R2, R5 ;  /* 0x0000000500027308 */ /* 0x0002a20000002000 */
[C---:B0-----:R-:W-:Y:S02]  /*0200*/  FSETP.GT.AND P0, PT, R0.reuse, 8.50705917302346158658e+37, PT ;  /* 0x7e8000000000780b */ /* 0x041fe40003f04000 */
[----:B------:R-:W-:Y:S01]  /*0210*/  FSETP.GEU.AND P2, PT, R0, 1.175494350822287508e-38, PT ;  /* 0x008000000000780b */ /* 0x000fe20003f4e000 */
[----:B-1----:R-:W0:Y:S01]  /*0220*/  LDC.64 R4, c[0x0][0x238] ;  /* 0x00008e00ff047b82 */ /* 0x002e220000000a00 */
[----:B--2---:R-:W-:-:S02]  /*0230*/  FSETP.GT.AND P1, PT, R2, 8.50705917302346158658e+37, PT ;  /* 0x7e8000000200780b */ /* 0x004fc40003f24000 */
[----:B------:R-:W-:-:S07]  /*0240*/  FSETP.GEU.AND P3, PT, R2, 1.175494350822287508e-38, PT ;  /* 0x008000000200780b */ /* 0x000fce0003f6e000 */
[----:B------:R-:W-:-:S04]  /*0250*/  @P0 FMUL R0, R0, 0.25 ;  /* 0x3e80000000000820 */ /* 0x000fc80000400000 */
[----:B------:R-:W-:Y:S01]  /*0260*/  @!P2 FMUL R0, R0, 16777216 ;  /* 0x4b8000000000a820 */ /* 0x000fe20000400000 */
[----:B------:R-:W-:-:S04]  /*0270*/  @P1 FMUL R2, R2, 0.25 ;  /* 0x3e80000002021820 */ /* 0x000fc80000400000 */
[----:B------:R-:W-:Y:S01]  /*0280*/  @!P3 FMUL R2, R2, 16777216 ;  /* 0x4b8000000202b820 */ /* 0x000fe20000400000 */
[----:B------:R-:W1:Y:S01]  /*0290*/  MUFU.RCP R0, R0 ;  /* 0x0000000000007308 */ /* 0x000e620000001000 */
[----:B------:R-:W-:-:S07]  /*02a0*/  FSEL R15, R17, 1, P0 ;  /* 0x3f800000110f7808 */ /* 0x000fce0000000000 */
[----:B------:R-:W2:Y:S01]  /*02b0*/  MUFU.RCP R2, R2 ;  /* 0x0000000200027308 */ /* 0x000ea20000001000 */
[----:B------:R-:W-:Y:S01]  /*02c0*/  FSEL R17, R17, 1, P1 ;  /* 0x3f80000011117808 */ /* 0x000fe20000800000 */
[----:B------:R-:W-:-:S04]  /*02d0*/  @!P2 FMUL R15, R15, 16777216 ;  /* 0x4b8000000f0fa820 */ /* 0x000fc80000400000 */
[----:B------:R-:W-:Y:S01]  /*02e0*/  @!P3 FMUL R17, R17, 16777216 ;  /* 0x4b8000001111b820 */ /* 0x000fe20000400000 */
[----:B-1----:R-:W-:Y:S01]  /*02f0*/  FMUL R15, R0, R15 ;  /* 0x0000000f000f7220 */ /* 0x002fe20000400000 */
[----:B---3--:R-:W-:Y:S01]  /*0300*/  FADD R7, R7, -R9 ;  /* 0x8000000907077221 */ /* 0x008fe20000000000 */
[----:B------:R-:W-:Y:S01]  /*0310*/  FADD R6, R6, -R8 ;  /* 0x8000000806067221 */ /* 0x000fe20000000000 */
[----:B--2---:R-:W-:-:S03]  /*0320*/  FMUL R0, R2, R17 ;  /* 0x0000001102007220 */ /* 0x004fc60000400000 */
[----:B------:R-:W-:Y:S01]  /*0330*/  FMUL R15, R6, R15 ;  /* 0x0000000f060f7220 */ /* 0x000fe20000400000 */
[----:B------:R-:W-:-:S03]  /*0340*/  FMUL R0, R7, R0 ;  /* 0x0000000007007220 */ /* 0x000fc60000400000 */
[----:B----4-:R-:W-:Y:S01]  /*0350*/  FFMA R10, R10, R15, R12 ;  /* 0x0000000f0a0a7223 */ /* 0x010fe2000000000c */
[----:B------:R-:W-:-:S04]  /*0360*/  FFMA R0, R11, R0, R13 ;  /* 0x000000000b007223 */ /* 0x000fc8000000000d */
[----:B------:R-:W-:Y:S02]  /*0370*/  FSETP.GEU.AND P0, PT, R10, RZ, PT ;  /* 0x000000ff0a00720b */ /* 0x000fe40003f0e000 */
[----:B------:R-:W-:Y:S01]  /*0380*/  FSETP.GEU.AND P1, PT, R0, RZ, PT ;  /* 0x000000ff0000720b */ /* 0x000fe20003f2e000 */
[----:B0-----:R-:W-:Y:S01]  /*0390*/  IMAD.WIDE R4, R3, 0x4, R4 ;  /* 0x0000000403047825 */ /* 0x001fe200078e0204 */
[----:B------:R-:W-:Y:S02]  /*03a0*/  FSEL R10, R10, RZ, P0 ;  /* 0x000000ff0a0a7208 */ /* 0x000fe40000000000 */
[----:B------:R-:W-:-:S05]  /*03b0*/  FSEL R11, R0, RZ, P1 ;  /* 0x000000ff000b7208 */ /* 0x000fca0000800000 */
[----:B------:R-:W-:Y:S01]  /*03c0*/  STG.E.64 desc[UR4][R4.64], R10 ;  /* 0x0000000a04007986 */ /* 0x000fe2000c101b04 */
[----:B------:R-:W-:Y:S05]  /*03d0*/  EXIT ;  /* 0x000000000000794d */ /* 0x000fea0003800000 */
.L_x_0:
[----:B------:R-:W-:-:S00]  /*03e0*/  BRA `(.L_x_0) ;  /* 0xfffffffc00fc7947 */ /* 0x000fc0000383ffff */
[----:B------:R-:W-:-:S00]  /*03f0*/  NOP ;  /* 0x0000000000007918 */ /* 0x000fc00000000000 */
        /* <DEDUP_REMOVED lines=8> */
.L_x_1:


//--------------------- .nv.global.init           --------------------------
	.section	.nv.global.init,"aw",@progbits
.nv.global.init:
	.type		_$_str,@object
	.size		_$_str,(_$_str_$_2 - _$_str)
_$_str:
        /*0000*/ 	.byte	0x5f, 0x5f, 0x43, 0x55, 0x44, 0x41, 0x5f, 0x46, 0x54, 0x5a, 0x00
	.type		_$_str_$_2,@object
	.size		_$_str_$_2,(.L_1 - _$_str_$_2)
_$_str_$_2:
        /*000b*/ 	.byte	0x5f, 0x5f, 0x43, 0x55, 0x44, 0x41, 0x5f, 0x50, 0x52, 0x45, 0x43, 0x5f, 0x53, 0x51, 0x52, 0x54
        /*001b*/ 	.byte	0x00
.L_1:


//--------------------- .nv.constant0.triton_poi_fused__native_batch_norm_legit_no_training_relu_16 --------------------------
	.section	.nv.constant0.triton_poi_fused__native_batch_norm_legit_no_training_relu_16,"a",@progbits
	.sectionflags	@""
	.align	4
.nv.constant0.triton_poi_fused__native_batch_norm_legit_no_training_relu_16:
	.zero		580
